	.headerflags	@"EF_CUDA_TEXMODE_UNIFIED EF_CUDA_64BIT_ADDRESS EF_CUDA_ACCELERATORS EF_CUDA_SM90 EF_CUDA_VIRTUAL_SM(EF_CUDA_SM90)"
	.elftype	@"ET_EXEC"


//--------------------- .nv.info                  --------------------------
	.section	.nv.info,"",@"SHT_CUDA_INFO"
	.align	4


	//----- nvinfo : EIATTR_REGCOUNT
	.align		4
        /*0000*/ 	.byte	0x04, 0x2f
        /*0002*/ 	.short	(.L_3 - .L_2)
	.align		4
.L_2:
        /*0004*/ 	.word	index@(l2norm_fwd_kernel)
        /*0008*/ 	.word	0x00000013


	//----- nvinfo : EIATTR_FRAME_SIZE
	.align		4
.L_3:
        /*000c*/ 	.byte	0x04, 0x11
        /*000e*/ 	.short	(.L_5 - .L_4)
	.align		4
.L_4:
        /*0010*/ 	.word	index@(l2norm_fwd_kernel)
        /*0014*/ 	.word	0x00000000


	//----- nvinfo : EIATTR_MIN_STACK_SIZE
	.align		4
.L_5:
        /*0018*/ 	.byte	0x04, 0x12
        /*001a*/ 	.short	(.L_7 - .L_6)
	.align		4
.L_6:
        /*001c*/ 	.word	index@(l2norm_fwd_kernel)
        /*0020*/ 	.word	0x00000000
.L_7:


//--------------------- .nv.info.l2norm_fwd_kernel --------------------------
	.section	.nv.info.l2norm_fwd_kernel,"",@"SHT_CUDA_INFO"
	.sectionflags	@""
	.align	4


	//----- nvinfo : EIATTR_CUDA_API_VERSION
	.align		4
        /*0000*/ 	.byte	0x04, 0x37
        /*0002*/ 	.short	(.L_9 - .L_8)
.L_8:
        /*0004*/ 	.word	0x00000080


	//----- nvinfo : EIATTR_KPARAM_INFO
	.align		4
.L_9:
        /*0008*/ 	.byte	0x04, 0x17
        /*000a*/ 	.short	(.L_11 - .L_10)
.L_10:
        /*000c*/ 	.word	0x00000000
        /*0010*/ 	.short	0x0004
        /*0012*/ 	.short	0x0020
        /*0014*/ 	.byte	0x00, 0xf4, 0x21, 0x00


	//----- nvinfo : EIATTR_KPARAM_INFO
	.align		4
.L_11:
        /*0018*/ 	.byte	0x04, 0x17
        /*001a*/ 	.short	(.L_13 - .L_12)
.L_12:
        /*001c*/ 	.word	0x00000000
        /*0020*/ 	.short	0x0003
        /*0022*/ 	.short	0x0018
        /*0024*/ 	.byte	0x00, 0xf0, 0x11, 0x00


	//----- nvinfo : EIATTR_KPARAM_INFO
	.align		4
.L_13:
        /*0028*/ 	.byte	0x04, 0x17
        /*002a*/ 	.short	(.L_15 - .L_14)
.L_14:
        /*002c*/ 	.word	0x00000000
        /*0030*/ 	.short	0x0002
        /*0032*/ 	.short	0x0010
        /*0034*/ 	.byte	0x00, 0xf4, 0x21, 0x00


	//----- nvinfo : EIATTR_KPARAM_INFO
	.align		4
.L_15:
        /*0038*/ 	.byte	0x04, 0x17
        /*003a*/ 	.short	(.L_17 - .L_16)
.L_16:
        /*003c*/ 	.word	0x00000000
        /*0040*/ 	.short	0x0001
        /*0042*/ 	.short	0x0008
        /*0044*/ 	.byte	0x00, 0xf4, 0x21, 0x00


	//----- nvinfo : EIATTR_KPARAM_INFO
	.align		4
.L_17:
        /*0048*/ 	.byte	0x04, 0x17
        /*004a*/ 	.short	(.L_19 - .L_18)
.L_18:
        /*004c*/ 	.word	0x00000000
        /*0050*/ 	.short	0x0000
        /*0052*/ 	.short	0x0000
        /*0054*/ 	.byte	0x00, 0xf4, 0x21, 0x00


	//----- nvinfo : EIATTR_SPARSE_MMA_MASK
	.align		4
.L_19:
        /*0058*/ 	.byte	0x03, 0x50
        /*005a*/ 	.short	0x0000


	//----- nvinfo : EIATTR_MAXREG_COUNT
	.align		4
        /*005c*/ 	.byte	0x03, 0x1b
        /*005e*/ 	.short	0x00ff


	//----- nvinfo : EIATTR_COOP_GROUP_MASK_REGIDS
	.align		4
        /*0060*/ 	.byte	0x04, 0x29
        /*0062*/ 	.short	(.L_21 - .L_20)


	//   ....[0]....
.L_20:
        /*0064*/ 	.word	0xffffffff


	//   ....[1]....
        /*0068*/ 	.word	0xffffffff


	//   ....[2]....
        /*006c*/ 	.word	0xffffffff


	//   ....[3]....
        /*0070*/ 	.word	0xffffffff


	//   ....[4]....
        /*0074*/ 	.word	0xffffffff


	//----- nvinfo : EIATTR_COOP_GROUP_INSTR_OFFSETS
	.align		4
.L_21:
        /*0078*/ 	.byte	0x04, 0x28
        /*007a*/ 	.short	(.L_23 - .L_22)


	//   ....[0]....
.L_22:
        /*007c*/ 	.word	0x00000260


	//   ....[1]....
        /*0080*/ 	.word	0x00000280


	//   ....[2]....
        /*0084*/ 	.word	0x000002b0


	//   ....[3]....
        /*0088*/ 	.word	0x000002d0


	//   ....[4]....
        /*008c*/ 	.word	0x00000300


	//----- nvinfo : EIATTR_EXIT_INSTR_OFFSETS
	.align		4
.L_23:
        /*0090*/ 	.byte	0x04, 0x1c
        /*0092*/ 	.short	(.L_25 - .L_24)


	//   ....[0]....
.L_24:
        /*0094*/ 	.word	0x00000520


	//   ....[1]....
        /*0098*/ 	.word	0x00000550


	//----- nvinfo : EIATTR_REQNTID
	.align		4
.L_25:
        /*009c*/ 	.byte	0x04, 0x10
        /*009e*/ 	.short	(.L_27 - .L_26)
.L_26:
        /*00a0*/ 	.word	0x00000100
        /*00a4*/ 	.word	0x00000001
        /*00a8*/ 	.word	0x00000001


	//----- nvinfo : EIATTR_CBANK_PARAM_SIZE
	.align		4
.L_27:
        /*00ac*/ 	.byte	0x03, 0x19
        /*00ae*/ 	.short	0x0028


	//----- nvinfo : EIATTR_PARAM_CBANK
	.align		4
        /*00b0*/ 	.byte	0x04, 0x0a
        /*00b2*/ 	.short	(.L_29 - .L_28)
	.align		4
.L_28:
        /*00b4*/ 	.word	index@(.nv.constant0.l2norm_fwd_kernel)
        /*00b8*/ 	.short	0x0210
        /*00ba*/ 	.short	0x0028


	//----- nvinfo : EIATTR_SW_WAR
	.align		4
.L_29:
        /*00bc*/ 	.byte	0x04, 0x36
        /*00be*/ 	.short	(.L_31 - .L_30)
.L_30:
        /*00c0*/ 	.word	0x00000008
.L_31:


//--------------------- .nv.callgraph             --------------------------
	.section	.nv.callgraph,"",@"SHT_CUDA_CALLGRAPH"
	.align	4
	.sectionentsize	8
	.align		4
        /*0000*/ 	.word	0x00000000
	.align		4
        /*0004*/ 	.word	0xffffffff
	.align		4
        /*0008*/ 	.word	0x00000000
	.align		4
        /*000c*/ 	.word	0xfffffffe
	.align		4
        /*0010*/ 	.word	0x00000000
	.align		4
        /*0014*/ 	.word	0xfffffffd
	.align		4
        /*0018*/ 	.word	0x00000000
	.align		4
        /*001c*/ 	.word	0xfffffffc


//--------------------- .nv.constant4             --------------------------
	.section	.nv.constant4,"a",@progbits
	.align	8
	.align		8
.nv.constant4:
        /*0000*/ 	.dword	_$_str
	.align		8
        /*0008*/ 	.dword	_$_str_$_2


//--------------------- .text.l2norm_fwd_kernel   --------------------------
	.section	.text.l2norm_fwd_kernel,"ax",@progbits
	.sectionflags	@"SHF_BARRIERS=1"
	.align	128
        .global         l2norm_fwd_kernel
        .type           l2norm_fwd_kernel,@function
        .size           l2norm_fwd_kernel,(.L_x_1 - l2norm_fwd_kernel)
        .other          l2norm_fwd_kernel,@"STO_CUDA_ENTRY STV_DEFAULT"
l2norm_fwd_kernel:
.text.l2norm_fwd_kernel:
[----:B------:R-:W0:Y:S01]  /*0000*/  LDC R1, c[0x0][0x28] ;  /* 0x00000a00ff017b82 */ /* 0x000e220000000800 */
[----:B------:R-:W1:Y:S01]  /*0010*/  S2R R2, SR_TID.X ;  /* 0x0000000000027919 */ /* 0x000e620000002100 */
[----:B------:R-:W-:Y:S01]  /*0020*/  ULDC.64 UR4, c[0x0][0x210] ;  /* 0x0000840000047ab9 */ /* 0x000fe20000000a00 */
[----:B------:R-:W-:Y:S01]  /*0030*/  ULDC.64 UR6, c[0x0][0x208] ;  /* 0x0000820000067ab9 */ /* 0x000fe20000000a00 */
[----:B------:R-:W-:Y:S01]  /*0040*/  ULDC.64 UR8, c[0x0][0x218] ;  /* 0x0000860000087ab9 */ /* 0x000fe20000000a00 */
[----:B------:R-:W2:Y:S01]  /*0050*/  S2R R5, SR_CTAID.X ;  /* 0x0000000000057919 */ /* 0x000ea20000002500 */
[----:B------:R-:W-:Y:S01]  /*0060*/  ULDC.64 UR10, c[0x0][0x220] ;  /* 0x00008800000a7ab9 */ /* 0x000fe20000000a00 */
[----:B-1----:R-:W-:Y:S01]  /*0070*/  SHF.R.U32.HI R0, RZ, 0x5, R2 ;  /* 0x00000005ff007819 */ /* 0x002fe20000011602 */
[----:B------:R-:W-:Y:S02]  /*0080*/  IMAD.SHL.U32 R3, R2, 0x4, RZ ;  /* 0x0000000402037824 */ /* 0x000fe400078e00ff */
[----:B--2---:R-:W-:Y:S01]  /*0090*/  IMAD.SHL.U32 R5, R5, 0x8, RZ ;  /* 0x0000000805057824 */ /* 0x004fe200078e00ff */
[----:B------:R-:W-:-:S02]  /*00a0*/  SGXT.U32 R0, R0, 0x3 ;  /* 0x000000030000781a */ /* 0x000fc40000000000 */
[----:B------:R-:W-:Y:S02]  /*00b0*/  LOP3.LUT R6, R3, 0x7c, RZ, 0xc0, !PT ;  /* 0x0000007c03067812 */ /* 0x000fe400078ec0ff */
[----:B------:R-:W-:Y:S02]  /*00c0*/  LOP3.LUT R4, R0, R5, RZ, 0xfc, !PT ;  /* 0x0000000500047212 */ /* 0x000fe400078efcff */
[----:B------:R-:W-:Y:S01]  /*00d0*/  ISETP.GT.AND P0, PT, R5, -0x1, PT ;  /* 0xffffffff0500780c */ /* 0x000fe20003f04270 */
[----:B------:R-:W-:Y:S01]  /*00e0*/  IMAD.WIDE.U32 R6, R6, 0x2, RZ ;  /* 0x0000000206067825 */ /* 0x000fe200078e00ff */
[----:B------:R-:W-:Y:S02]  /*00f0*/  SHF.R.S32.HI R3, RZ, 0x1f, R5 ;  /* 0x0000001fff037819 */ /* 0x000fe40000011405 */
[C---:B------:R-:W-:Y:S01]  /*0100*/  ISETP.LT.U32.AND P1, PT, R4.reuse, 0xc000, PT ;  /* 0x0000c0000400780c */ /* 0x040fe20003f21070 */
[C---:B------:R-:W-:Y:S01]  /*0110*/  IMAD.SHL.U32 R9, R4.reuse, 0x100, RZ ;  /* 0x0000010004097824 */ /* 0x040fe200078e00ff */
[----:B------:R-:W-:-:S02]  /*0120*/  SHF.L.U64.HI R11, R4, 0x8, R3 ;  /* 0x00000008040b7819 */ /* 0x000fc40000010203 */
[----:B------:R-:W-:Y:S02]  /*0130*/  ISETP.LT.AND.EX P0, PT, R3, RZ, P0, P1 ;  /* 0x000000ff0300720c */ /* 0x000fe40000701310 */
[----:B------:R-:W-:Y:S02]  /*0140*/  LOP3.LUT R6, R9, R6, RZ, 0xfc, !PT ;  /* 0x0000000609067212 */ /* 0x000fe400078efcff */
[----:B------:R-:W-:Y:S02]  /*0150*/  CS2R R8, SRZ ;  /* 0x0000000000087805 */ /* 0x000fe4000001ff00 */
[----:B------:R-:W-:Y:S02]  /*0160*/  LOP3.LUT R4, R11, R7, RZ, 0xfc, !PT ;  /* 0x000000070b047212 */ /* 0x000fe400078efcff */
[----:B------:R-:W-:Y:S01]  /*0170*/  IADD3 R12, P1, R6, UR4, RZ ;  /* 0x00000004060c7c10 */ /* 0x000fe2000ff3e0ff */
[----:B------:R-:W-:-:S03]  /*0180*/  ULDC UR4, c[0x0][0x228] ;  /* 0x00008a0000047ab9 */ /* 0x000fc60000000800 */
[----:B------:R-:W-:-:S05]  /*0190*/  IADD3.X R13, R4, UR5, RZ, P1, !PT ;  /* 0x00000005040d7c10 */ /* 0x000fca0008ffe4ff */
[----:B------:R-:W2:Y:S01]  /*01a0*/  @P0 LDG.E.64 R8, desc[UR6][R12.64] ;  /* 0x000000060c080981 */ /* 0x000ea2000c1e1b00 */
[----:B------:R-:W1:Y:S01]  /*01b0*/  S2UR UR5, SR_CgaCtaId ;  /* 0x00000000000579c3 */ /* 0x000e620000008800 */
[C---:B--2---:R-:W-:Y:S01]  /*01c0*/  PRMT R7, R8.reuse, 0x7632, R7 ;  /* 0x0000763208077816 */ /* 0x044fe20000000007 */
[----:B------:R-:W-:Y:S01]  /*01d0*/  IMAD.U32 R8, R8, 0x10000, RZ ;  /* 0x0001000008087824 */ /* 0x000fe200078e00ff */
[C---:B------:R-:W-:Y:S01]  /*01e0*/  PRMT R10, R9.reuse, 0x7632, R10 ;  /* 0x00007632090a7816 */ /* 0x040fe2000000000a */
[----:B------:R-:W-:Y:S02]  /*01f0*/  IMAD.U32 R9, R9, 0x10000, RZ ;  /* 0x0001000009097824 */ /* 0x000fe400078e00ff */
[----:B------:R-:W-:Y:S02]  /*0200*/  IMAD.U32 R7, R7, 0x10000, RZ ;  /* 0x0001000007077824 */ /* 0x000fe400078e00ff */
[----:B------:R-:W-:Y:S02]  /*0210*/  IMAD.U32 R10, R10, 0x10000, RZ ;  /* 0x000100000a0a7824 */ /* 0x000fe400078e00ff */
[----:B------:R-:W-:-:S04]  /*0220*/  FMUL R11, R7, R7 ;  /* 0x00000007070b7220 */ /* 0x000fc80000400000 */
[----:B------:R-:W-:-:S04]  /*0230*/  FFMA R14, R8, R8, R11 ;  /* 0x00000008080e7223 */ /* 0x000fc8000000000b */
[----:B------:R-:W-:-:S04]  /*0240*/  FFMA R11, R9, R9, R14 ;  /* 0x00000009090b7223 */ /* 0x000fc8000000000e */
[----:B------:R-:W-:-:S05]  /*0250*/  FFMA R11, R10, R10, R11 ;  /* 0x0000000a0a0b7223 */ /* 0x000fca000000000b */
[----:B------:R-:W2:Y:S02]  /*0260*/  SHFL.BFLY PT, R12, R11, 0x10, 0x1f ;  /* 0x0e001f000b0c7f89 */ /* 0x000ea400000e0000 */
[----:B--2---:R-:W-:-:S05]  /*0270*/  FADD R12, R11, R12 ;  /* 0x0000000c0b0c7221 */ /* 0x004fca0000000000 */
[----:B------:R-:W2:Y:S02]  /*0280*/  SHFL.BFLY PT, R13, R12, 0x8, 0x1f ;  /* 0x0d001f000c0d7f89 */ /* 0x000ea400000e0000 */
[----:B--2---:R-:W-:Y:S01]  /*0290*/  FADD R13, R12, R13 ;  /* 0x0000000d0c0d7221 */ /* 0x004fe20000000000 */
[----:B------:R-:W-:-:S04]  /*02a0*/  IMAD.MOV.U32 R12, RZ, RZ, 0x3e800000 ;  /* 0x3e800000ff0c7424 */ /* 0x000fc800078e00ff */
[----:B------:R-:W2:Y:S02]  /*02b0*/  SHFL.BFLY PT, R14, R13, 0x4, 0x1f ;  /* 0x0c801f000d0e7f89 */ /* 0x000ea400000e0000 */
[----:B--2---:R-:W-:-:S05]  /*02c0*/  FADD R14, R13, R14 ;  /* 0x0000000e0d0e7221 */ /* 0x004fca0000000000 */
[----:B------:R-:W2:Y:S02]  /*02d0*/  SHFL.BFLY PT, R15, R14, 0x2, 0x1f ;  /* 0x0c401f000e0f7f89 */ /* 0x000ea400000e0000 */
[----:B--2---:R-:W-:Y:S01]  /*02e0*/  FADD R15, R14, R15 ;  /* 0x0000000f0e0f7221 */ /* 0x004fe20000000000 */
[----:B------:R-:W-:-:S04]  /*02f0*/  LOP3.LUT R14, R5, 0x7, R2, 0xf8, !PT ;  /* 0x00000007050e7812 */ /* 0x000fc800078ef802 */
[----:B------:R-:W2:Y:S01]  /*0300*/  SHFL.BFLY PT, R16, R15, 0x1, 0x1f ;  /* 0x0c201f000f107f89 */ /* 0x000ea200000e0000 */
[----:B------:R-:W-:Y:S01]  /*0310*/  ISETP.LT.U32.AND P2, PT, R14, 0xc000, PT ;  /* 0x0000c0000e00780c */ /* 0x000fe20003f41070 */
[----:B--2---:R-:W-:-:S04]  /*0320*/  FADD R16, R15, R16 ;  /* 0x000000100f107221 */ /* 0x004fc80000000000 */
[----:B------:R-:W-:Y:S01]  /*0330*/  FADD R16, R16, UR4 ;  /* 0x0000000410107e21 */ /* 0x000fe20008000000 */
[----:B------:R-:W-:Y:S02]  /*0340*/  UMOV UR4, 0x400 ;  /* 0x0000040000047882 */ /* 0x000fe40000000000 */
[----:B-1----:R-:W-:Y:S01]  /*0350*/  ULEA UR4, UR5, UR4, 0x18 ;  /* 0x0000000405047291 */ /* 0x002fe2000f8ec03f */
[----:B------:R-:W1:Y:S05]  /*0360*/  MUFU.SQRT R11, R16 ;  /* 0x00000010000b7308 */ /* 0x000e6a0000002000 */
[----:B------:R-:W-:Y:S02]  /*0370*/  LEA R0, R0, UR4, 0x2 ;  /* 0x0000000400007c11 */ /* 0x000fe4000f8e10ff */
[----:B-1----:R-:W-:-:S02]  /*0380*/  FSETP.GT.AND P1, PT, |R11|, 8.50705917302346158658e+37, PT ;  /* 0x7e8000000b00780b */ /* 0x002fc40003f24200 */
[----:B------:R-:W-:Y:S02]  /*0390*/  FSETP.GEU.AND P3, PT, |R11|, 1.175494350822287508e-38, PT ;  /* 0x008000000b00780b */ /* 0x000fe40003f6e200 */
[----:B------:R-:W-:-:S09]  /*03a0*/  FSEL R12, R12, 1, P1 ;  /* 0x3f8000000c0c7808 */ /* 0x000fd20000800000 */
[----:B------:R-:W-:Y:S01]  /*03b0*/  @P1 FMUL R11, R11, 0.25 ;  /* 0x3e8000000b0b1820 */ /* 0x000fe20000400000 */
[----:B------:R-:W-:Y:S01]  /*03c0*/  LOP3.LUT P1, RZ, R2, 0xf8, RZ, 0xc0, !PT ;  /* 0x000000f802ff7812 */ /* 0x000fe2000782c0ff */
[----:B------:R-:W-:Y:S01]  /*03d0*/  @!P3 FMUL R12, R12, 16777216 ;  /* 0x4b8000000c0cb820 */ /* 0x000fe20000400000 */
[----:B------:R-:W-:Y:S01]  /*03e0*/  LOP3.LUT R2, R2, 0x7, RZ, 0xc0, !PT ;  /* 0x0000000702027812 */ /* 0x000fe200078ec0ff */
[----:B------:R-:W-:Y:S01]  /*03f0*/  @!P3 FMUL R11, R11, 16777216 ;  /* 0x4b8000000b0bb820 */ /* 0x000fe20000400000 */
[----:B------:R-:W-:Y:S02]  /*0400*/  ISETP.LT.AND.EX P1, PT, R3, RZ, !P1, P2 ;  /* 0x000000ff0300720c */ /* 0x000fe40004f21320 */
[----:B------:R-:W-:Y:S02]  /*0410*/  IADD3 R6, P2, R6, UR8, RZ ;  /* 0x0000000806067c10 */ /* 0x000fe4000ff5e0ff */
[----:B------:R-:W-:Y:S01]  /*0420*/  ISETP.GT.AND P1, PT, R5, -0x1, P1 ;  /* 0xffffffff0500780c */ /* 0x000fe20000f24270 */
[----:B------:R-:W1:Y:S01]  /*0430*/  MUFU.RCP R11, R11 ;  /* 0x0000000b000b7308 */ /* 0x000e620000001000 */
[----:B------:R-:W-:Y:S01]  /*0440*/  LEA R2, R2, UR4, 0x2 ;  /* 0x0000000402027c11 */ /* 0x000fe2000f8e10ff */
[----:B-1----:R-:W-:-:S04]  /*0450*/  FMUL R13, R11, R12 ;  /* 0x0000000c0b0d7220 */ /* 0x002fc80000400000 */
[-C--:B------:R-:W-:Y:S01]  /*0460*/  FMUL R8, R8, R13.reuse ;  /* 0x0000000d08087220 */ /* 0x080fe20000400000 */
[-C--:B------:R-:W-:Y:S01]  /*0470*/  FMUL R5, R7, R13.reuse ;  /* 0x0000000d07057220 */ /* 0x080fe20000400000 */
[-C--:B------:R-:W-:Y:S01]  /*0480*/  FMUL R9, R9, R13.reuse ;  /* 0x0000000d09097220 */ /* 0x080fe20000400000 */
[----:B------:R-:W-:Y:S01]  /*0490*/  FMUL R10, R10, R13 ;  /* 0x0000000d0a0a7220 */ /* 0x000fe20000400000 */
[----:B------:R-:W-:Y:S01]  /*04a0*/  IADD3.X R7, R4, UR9, RZ, P2, !PT ;  /* 0x0000000904077c10 */ /* 0x000fe200097fe4ff */
[----:B------:R1:W-:Y:S01]  /*04b0*/  STS [R0], R13 ;  /* 0x0000000d00007388 */ /* 0x0003e20000000800 */
[----:B------:R-:W-:Y:S02]  /*04c0*/  F2FP.BF16.F32.PACK_AB R8, R5, R8 ;  /* 0x000000080508723e */ /* 0x000fe400000010ff */
[----:B------:R-:W-:Y:S02]  /*04d0*/  F2FP.BF16.F32.PACK_AB R9, R10, R9 ;  /* 0x000000090a09723e */ /* 0x000fe400000010ff */
[----:B------:R-:W-:-:S03]  /*04e0*/  LEA R4, P2, R14, UR10, 0x2 ;  /* 0x0000000a0e047c11 */ /* 0x000fc6000f8410ff */
[----:B------:R1:W-:Y:S01]  /*04f0*/  @P0 STG.E.64 desc[UR6][R6.64], R8 ;  /* 0x0000000806000986 */ /* 0x0003e2000c101b06 */
[----:B------:R-:W-:Y:S01]  /*0500*/  LEA.HI.X R5, R14, UR11, R3, 0x2, P2 ;  /* 0x0000000b0e057c11 */ /* 0x000fe200090f1403 */
[----:B------:R-:W-:Y:S06]  /*0510*/  BAR.SYNC.DEFER_BLOCKING 0x0 ;  /* 0x0000000000007b1d */ /* 0x000fec0000010000 */
[----:B0-----:R-:W-:Y:S05]  /*0520*/  @!P1 EXIT ;  /* 0x000000000000994d */ /* 0x001fea0003800000 */
[----:B------:R-:W0:Y:S04]  /*0530*/  LDS R3, [R2] ;  /* 0x0000000002037984 */ /* 0x000e280000000800 */
[----:B0-----:R-:W-:Y:S01]  /*0540*/  STG.E desc[UR6][R4.64], R3 ;  /* 0x0000000304007986 */ /* 0x001fe2000c101906 */
[----:B------:R-:W-:Y:S05]  /*0550*/  EXIT ;  /* 0x000000000000794d */ /* 0x000fea0003800000 */
.L_x_0:
[----:B------:R-:W-:-:S00]  /*0560*/  BRA `(.L_x_0) ;  /* 0xfffffffc00fc7947 */ /* 0x000fc0000383ffff */
[----:B------:R-:W-:-:S00]  /*0570*/  NOP ;  /* 0x0000000000007918 */ /* 0x000fc00000000000 */
        /* <DEDUP_REMOVED lines=8> */
.L_x_1:


//--------------------- .nv.global.init           --------------------------
	.section	.nv.global.init,"aw",@progbits
.nv.global.init:
	.type		_$_str,@object
	.size		_$_str,(_$_str_$_2 - _$_str)
_$_str:
        /*0000*/ 	.byte	0x5f, 0x5f, 0x43, 0x55, 0x44, 0x41, 0x5f, 0x46, 0x54, 0x5a, 0x00
	.type		_$_str_$_2,@object
	.size		_$_str_$_2,(.L_1 - _$_str_$_2)
_$_str_$_2:
        /*000b*/ 	.byte	0x5f, 0x5f, 0x43, 0x55, 0x44, 0x41, 0x5f, 0x50, 0x52, 0x45, 0x43, 0x5f, 0x53, 0x51, 0x52, 0x54
        /*001b*/ 	.byte	0x00
.L_1:


//--------------------- .nv.shared.l2norm_fwd_kernel --------------------------
	.section	.nv.shared.l2norm_fwd_kernel,"aw",@nobits
	.sectionflags	@""
	.align	16
	.zero		1024


//--------------------- .nv.shared.reserved.0     --------------------------
	.section	.nv.shared.reserved.0,"aw",@nobits
	.weak		__nv_reservedSMEM_offset_0_alias
	.size		__nv_reservedSMEM_offset_0_alias, 0, 0
	.other		__nv_reservedSMEM_offset_0_alias,@"STO_CUDA_RESERVED_SHARED STV_DEFAULT"
__nv_reservedSMEM_offset_0_alias:
	.zero		0


//--------------------- .nv.constant0.l2norm_fwd_kernel --------------------------
	.section	.nv.constant0.l2norm_fwd_kernel,"a",@progbits
	.sectionflags	@""
	.align	4
.nv.constant0.l2norm_fwd_kernel:
	.zero		568


//--------------------- SYMBOLS --------------------------

	.type		.nv.reservedSmem.offset0,@object
	.size		.nv.reservedSmem.offset0,0x4
